	.headerflags	@"EF_CUDA_TEXMODE_UNIFIED EF_CUDA_64BIT_ADDRESS EF_CUDA_ACCELERATORS EF_CUDA_SM90 EF_CUDA_VIRTUAL_SM(EF_CUDA_SM90)"
	.elftype	@"ET_EXEC"


//--------------------- .nv.info                  --------------------------
	.section	.nv.info,"",@"SHT_CUDA_INFO"
	.align	4


	//----- nvinfo : EIATTR_REGCOUNT
	.align		4
        /*0000*/ 	.byte	0x04, 0x2f
        /*0002*/ 	.short	(.L_3 - .L_2)
	.align		4
.L_2:
        /*0004*/ 	.word	index@(triton_poi_fused__native_batch_norm_legit_no_training_relu_11)
        /*0008*/ 	.word	0x00000011


	//----- nvinfo : EIATTR_MIN_STACK_SIZE
	.align		4
.L_3:
        /*000c*/ 	.byte	0x04, 0x12
        /*000e*/ 	.short	(.L_5 - .L_4)
	.align		4
.L_4:
        /*0010*/ 	.word	index@(triton_poi_fused__native_batch_norm_legit_no_training_relu_11)
        /*0014*/ 	.word	0x00000000


	//----- nvinfo : EIATTR_FRAME_SIZE
	.align		4
.L_5:
        /*0018*/ 	.byte	0x04, 0x11
        /*001a*/ 	.short	(.L_7 - .L_6)
	.align		4
.L_6:
        /*001c*/ 	.word	index@(triton_poi_fused__native_batch_norm_legit_no_training_relu_11)
        /*0020*/ 	.word	0x00000000


	//----- nvinfo : EIATTR_MIN_STACK_SIZE
	.align		4
.L_7:
        /*0024*/ 	.byte	0x04, 0x12
        /*0026*/ 	.short	(.L_9 - .L_8)
	.align		4
.L_8:
        /*0028*/ 	.word	index@(triton_poi_fused__native_batch_norm_legit_no_training_relu_11)
        /*002c*/ 	.word	0x00000000
.L_9:


//--------------------- .nv.info.triton_poi_fused__native_batch_norm_legit_no_training_relu_11 --------------------------
	.section	.nv.info.triton_poi_fused__native_batch_norm_legit_no_training_relu_11,"",@"SHT_CUDA_INFO"
	.sectionflags	@""
	.align	4


	//----- nvinfo : EIATTR_CUDA_API_VERSION
	.align		4
        /*0000*/ 	.byte	0x04, 0x37
        /*0002*/ 	.short	(.L_11 - .L_10)
.L_10:
        /*0004*/ 	.word	0x0000007c


	//----- nvinfo : EIATTR_KPARAM_INFO
	.align		4
.L_11:
        /*0008*/ 	.byte	0x04, 0x17
        /*000a*/ 	.short	(.L_13 - .L_12)
.L_12:
        /*000c*/ 	.word	0x00000000
        /*0010*/ 	.short	0x0006
        /*0012*/ 	.short	0x0030
        /*0014*/ 	.byte	0x00, 0xf0, 0x11, 0x00


	//----- nvinfo : EIATTR_KPARAM_INFO
	.align		4
.L_13:
        /*0018*/ 	.byte	0x04, 0x17
        /*001a*/ 	.short	(.L_15 - .L_14)
.L_14:
        /*001c*/ 	.word	0x00000000
        /*0020*/ 	.short	0x0005
        /*0022*/ 	.short	0x0028
        /*0024*/ 	.byte	0x00, 0xf4, 0x21, 0x00


	//----- nvinfo : EIATTR_KPARAM_INFO
	.align		4
.L_15:
        /*0028*/ 	.byte	0x04, 0x17
        /*002a*/ 	.short	(.L_17 - .L_16)
.L_16:
        /*002c*/ 	.word	0x00000000
        /*0030*/ 	.short	0x0004
        /*0032*/ 	.short	0x0020
        /*0034*/ 	.byte	0x00, 0xf4, 0x21, 0x00


	//----- nvinfo : EIATTR_KPARAM_INFO
	.align		4
.L_17:
        /*0038*/ 	.byte	0x04, 0x17
        /*003a*/ 	.short	(.L_19 - .L_18)
.L_18:
        /*003c*/ 	.word	0x00000000
        /*0040*/ 	.short	0x0003
        /*0042*/ 	.short	0x0018
        /*0044*/ 	.byte	0x00, 0xf4, 0x21, 0x00


	//----- nvinfo : EIATTR_KPARAM_INFO
	.align		4
.L_19:
        /*0048*/ 	.byte	0x04, 0x17
        /*004a*/ 	.short	(.L_21 - .L_20)
.L_20:
        /*004c*/ 	.word	0x00000000
        /*0050*/ 	.short	0x0002
        /*0052*/ 	.short	0x0010
        /*0054*/ 	.byte	0x00, 0xf4, 0x21, 0x00


	//----- nvinfo : EIATTR_KPARAM_INFO
	.align		4
.L_21:
        /*0058*/ 	.byte	0x04, 0x17
        /*005a*/ 	.short	(.L_23 - .L_22)
.L_22:
        /*005c*/ 	.word	0x00000000
        /*0060*/ 	.short	0x0001
        /*0062*/ 	.short	0x0008
        /*0064*/ 	.byte	0x00, 0xf4, 0x21, 0x00


	//----- nvinfo : EIATTR_KPARAM_INFO
	.align		4
.L_23:
        /*0068*/ 	.byte	0x04, 0x17
        /*006a*/ 	.short	(.L_25 - .L_24)
.L_24:
        /*006c*/ 	.word	0x00000000
        /*0070*/ 	.short	0x0000
        /*0072*/ 	.short	0x0000
        /*0074*/ 	.byte	0x00, 0xf4, 0x21, 0x00


	//----- nvinfo : EIATTR_SPARSE_MMA_MASK
	.align		4
.L_25:
        /*0078*/ 	.byte	0x03, 0x50
        /*007a*/ 	.short	0x0000


	//----- nvinfo : EIATTR_MAXREG_COUNT
	.align		4
        /*007c*/ 	.byte	0x03, 0x1b
        /*007e*/ 	.short	0x00ff


	//----- nvinfo : EIATTR_EXIT_INSTR_OFFSETS
	.align		4
        /*0080*/ 	.byte	0x04, 0x1c
        /*0082*/ 	.short	(.L_27 - .L_26)


	//   ....[0]....
.L_26:
        /*0084*/ 	.word	0x00000350


	//----- nvinfo : EIATTR_REQNTID
	.align		4
.L_27:
        /*0088*/ 	.byte	0x04, 0x10
        /*008a*/ 	.short	(.L_29 - .L_28)
.L_28:
        /*008c*/ 	.word	0x00000080
        /*0090*/ 	.word	0x00000001
        /*0094*/ 	.word	0x00000001


	//----- nvinfo : EIATTR_CBANK_PARAM_SIZE
	.align		4
.L_29:
        /*0098*/ 	.byte	0x03, 0x19
        /*009a*/ 	.short	0x0034


	//----- nvinfo : EIATTR_PARAM_CBANK
	.align		4
        /*009c*/ 	.byte	0x04, 0x0a
        /*009e*/ 	.short	(.L_31 - .L_30)
	.align		4
.L_30:
        /*00a0*/ 	.word	index@(.nv.constant0.triton_poi_fused__native_batch_norm_legit_no_training_relu_11)
        /*00a4*/ 	.short	0x0210
        /*00a6*/ 	.short	0x0034


	//----- nvinfo : EIATTR_SW_WAR
	.align		4
.L_31:
        /*00a8*/ 	.byte	0x04, 0x36
        /*00aa*/ 	.short	(.L_33 - .L_32)
.L_32:
        /*00ac*/ 	.word	0x00000008
.L_33:


//--------------------- .nv.callgraph             --------------------------
	.section	.nv.callgraph,"",@"SHT_CUDA_CALLGRAPH"
	.align	4
	.sectionentsize	8
	.align		4
        /*0000*/ 	.word	0x00000000
	.align		4
        /*0004*/ 	.word	0xffffffff
	.align		4
        /*0008*/ 	.word	0x00000000
	.align		4
        /*000c*/ 	.word	0xfffffffe
	.align		4
        /*0010*/ 	.word	0x00000000
	.align		4
        /*0014*/ 	.word	0xfffffffd
	.align		4
        /*0018*/ 	.word	0x00000000
	.align		4
        /*001c*/ 	.word	0xfffffffc


//--------------------- .nv.constant4             --------------------------
	.section	.nv.constant4,"a",@progbits
	.align	8
	.align		8
.nv.constant4:
        /*0000*/ 	.dword	_$_str
	.align		8
        /*0008*/ 	.dword	_$_str_$_2


//--------------------- .text.triton_poi_fused__native_batch_norm_legit_no_training_relu_11 --------------------------
	.section	.text.triton_poi_fused__native_batch_norm_legit_no_training_relu_11,"ax",@progbits
	.align	128
        .global         triton_poi_fused__native_batch_norm_legit_no_training_relu_11
        .type           triton_poi_fused__native_batch_norm_legit_no_training_relu_11,@function
        .size           triton_poi_fused__native_batch_norm_legit_no_training_relu_11,(.L_x_1 - triton_poi_fused__native_batch_norm_legit_no_training_relu_11)
        .other          triton_poi_fused__native_batch_norm_legit_no_training_relu_11,@"STO_CUDA_ENTRY STV_DEFAULT"
triton_poi_fused__native_batch_norm_legit_no_training_relu_11:
.text.triton_poi_fused__native_batch_norm_legit_no_training_relu_11:
[----:B------:R-:W-:Y:S01]  /*0000*/  LDC R1, c[0x0][0x28] ;  /* 0x00000a00ff017b82 */ /* 0x000fe20000000800 */
[----:B------:R-:W1:Y:S07]  /*0010*/  S2R R0, SR_TID.X ;  /* 0x0000000000007919 */ /* 0x000e6e0000002100 */
[----:B------:R-:W2:Y:S01]  /*0020*/  LDC.64 R6, c[0x0][0x220] ;  /* 0x00008800ff067b82 */ /* 0x000ea20000000a00 */
[----:B------:R-:W-:Y:S01]  /*0030*/  ULDC.64 UR4, c[0x0][0x208] ;  /* 0x0000820000047ab9 */ /* 0x000fe20000000a00 */
[----:B------:R-:W3:Y:S06]  /*0040*/  S2R R5, SR_CTAID.X ;  /* 0x0000000000057919 */ /* 0x000eec0000002500 */
[----:B------:R-:W4:Y:S08]  /*0050*/  LDC.64 R8, c[0x0][0x228] ;  /* 0x00008a00ff087b82 */ /* 0x000f300000000a00 */
[----:B------:R-:W5:Y:S01]  /*0060*/  LDC.64 R10, c[0x0][0x230] ;  /* 0x00008c00ff0a7b82 */ /* 0x000f620000000a00 */
[----:B-1----:R-:W-:-:S02]  /*0070*/  SHF.L.U32 R0, R0, 0x1, RZ ;  /* 0x0000000100007819 */ /* 0x002fc400000006ff */
[----:B---3--:R-:W-:Y:S02]  /*0080*/  SHF.R.S32.HI R3, RZ, 0x17, R5 ;  /* 0x00000017ff037819 */ /* 0x008fe40000011405 */
[----:B------:R-:W-:Y:S02]  /*0090*/  LOP3.LUT R0, R0, 0xfe, RZ, 0xc0, !PT ;  /* 0x000000fe00007812 */ /* 0x000fe400078ec0ff */
[----:B------:R-:W-:Y:S02]  /*00a0*/  SGXT R3, R3, 0x1 ;  /* 0x000000010303781a */ /* 0x000fe40000000200 */
[----:B------:R-:W-:Y:S02]  /*00b0*/  LEA R0, R5, R0, 0x8 ;  /* 0x0000000005007211 */ /* 0x000fe400078e40ff */
[----:B------:R-:W1:Y:S02]  /*00c0*/  LDC.64 R4, c[0x0][0x218] ;  /* 0x00008600ff047b82 */ /* 0x000e640000000a00 */
[----:B------:R-:W-:-:S04]  /*00d0*/  LEA.HI R3, R3, R0, RZ, 0x8 ;  /* 0x0000000003037211 */ /* 0x000fc800078f40ff */
[----:B------:R-:W-:-:S04]  /*00e0*/  SHF.R.S32.HI R3, RZ, 0x8, R3 ;  /* 0x00000008ff037819 */ /* 0x000fc80000011403 */
[----:B------:R-:W-:-:S04]  /*00f0*/  LEA.HI R2, R3, R3, RZ, 0x6 ;  /* 0x0000000303027211 */ /* 0x000fc800078f30ff */
[----:B------:R-:W-:-:S04]  /*0100*/  LOP3.LUT R2, R2, 0xffffffc0, RZ, 0xc0, !PT ;  /* 0xffffffc002027812 */ /* 0x000fc800078ec0ff */
[----:B------:R-:W-:Y:S02]  /*0110*/  IADD3 R13, R3, -R2, RZ ;  /* 0x80000002030d7210 */ /* 0x000fe40007ffe0ff */
[----:B------:R-:W3:Y:S03]  /*0120*/  LDC.64 R2, c[0x0][0x210] ;  /* 0x00008400ff027b82 */ /* 0x000ee60000000a00 */
[----:B--2---:R-:W-:-:S06]  /*0130*/  IMAD.WIDE R6, R13, 0x4, R6 ;  /* 0x000000040d067825 */ /* 0x004fcc00078e0206 */
[----:B------:R-:W2:Y:S01]  /*0140*/  LDG.E.EL R6, desc[UR4][R6.64] ;  /* 0x0000000406067981 */ /* 0x000ea2000c2e1900 */
[----:B-1----:R-:W-:-:S05]  /*0150*/  IMAD.WIDE R4, R13, 0x4, R4 ;  /* 0x000000040d047825 */ /* 0x002fca00078e0204 */
[----:B------:R1:W2:Y:S01]  /*0160*/  LDG.E.EL R12, desc[UR4][R4.64] ;  /* 0x00000004040c7981 */ /* 0x0002a2000c2e1900 */
[----:B---3--:R-:W-:Y:S01]  /*0170*/  IMAD.WIDE R2, R0, 0x4, R2 ;  /* 0x0000000400027825 */ /* 0x008fe200078e0202 */
[----:B------:R-:W-:Y:S01]  /*0180*/  HFMA2.MMA R14, -RZ, RZ, 1.625, 0 ;  /* 0x3e800000ff0e7435 */ /* 0x000fe200000001ff */
[----:B-1----:R-:W1:Y:S04]  /*0190*/  LDC.64 R4, c[0x0][0x238] ;  /* 0x00008e00ff047b82 */ /* 0x002e680000000a00 */
[----:B------:R-:W3:Y:S01]  /*01a0*/  LDG.E.64 R2, desc[UR4][R2.64] ;  /* 0x0000000402027981 */ /* 0x000ee2000c1e1b00 */
[----:B----4-:R-:W-:-:S04]  /*01b0*/  IMAD.WIDE R8, R13, 0x4, R8 ;  /* 0x000000040d087825 */ /* 0x010fc800078e0208 */
[----:B-----5:R-:W-:Y:S02]  /*01c0*/  IMAD.WIDE R10, R13, 0x4, R10 ;  /* 0x000000040d0a7825 */ /* 0x020fe400078e020a */
[----:B------:R-:W4:Y:S04]  /*01d0*/  LDG.E.EL R8, desc[UR4][R8.64] ;  /* 0x0000000408087981 */ /* 0x000f28000c2e1900 */
[----:B------:R-:W4:Y:S01]  /*01e0*/  LDG.E.EL R11, desc[UR4][R10.64] ;  /* 0x000000040a0b7981 */ /* 0x000f22000c2e1900 */
[----:B-1----:R-:W-:-:S04]  /*01f0*/  IMAD.WIDE R4, R0, 0x4, R4 ;  /* 0x0000000400047825 */ /* 0x002fc800078e0204 */
[----:B--2---:R-:W-:-:S04]  /*0200*/  FADD R6, R6, 9.9999997473787516356e-06 ;  /* 0x3727c5ac06067421 */ /* 0x004fc80000000000 */
[----:B------:R-:W1:Y:S02]  /*0210*/  MUFU.SQRT R7, R6 ;  /* 0x0000000600077308 */ /* 0x000e640000002000 */
[C---:B-1----:R-:W-:Y:S02]  /*0220*/  FSETP.GT.AND P0, PT, R7.reuse, 8.50705917302346158658e+37, PT ;  /* 0x7e8000000700780b */ /* 0x042fe40003f04000 */
[----:B------:R-:W-:-:S11]  /*0230*/  FSETP.GEU.AND P1, PT, R7, 1.175494350822287508e-38, PT ;  /* 0x008000000700780b */ /* 0x000fd60003f2e000 */
[----:B------:R-:W-:-:S04]  /*0240*/  @P0 FMUL R7, R7, 0.25 ;  /* 0x3e80000007070820 */ /* 0x000fc80000400000 */
[----:B------:R-:W-:-:S06]  /*0250*/  @!P1 FMUL R7, R7, 16777216 ;  /* 0x4b80000007079820 */ /* 0x000fcc0000400000 */
[----:B------:R-:W1:Y:S01]  /*0260*/  MUFU.RCP R7, R7 ;  /* 0x0000000700077308 */ /* 0x000e620000001000 */
[----:B------:R-:W-:Y:S01]  /*0270*/  FSEL R14, R14, 1, P0 ;  /* 0x3f8000000e0e7808 */ /* 0x000fe20000000000 */
[----:B---3--:R-:W-:-:S04]  /*0280*/  FADD R2, R2, -R12 ;  /* 0x8000000c02027221 */ /* 0x008fc80000000000 */
[----:B------:R-:W-:Y:S01]  /*0290*/  @!P1 FMUL R14, R14, 16777216 ;  /* 0x4b8000000e0e9820 */ /* 0x000fe20000400000 */
[----:B------:R-:W-:-:S03]  /*02a0*/  FADD R3, R3, -R12 ;  /* 0x8000000c03037221 */ /* 0x000fc60000000000 */
[----:B-1----:R-:W-:-:S04]  /*02b0*/  FMUL R14, R7, R14 ;  /* 0x0000000e070e7220 */ /* 0x002fc80000400000 */
[-C--:B------:R-:W-:Y:S01]  /*02c0*/  FMUL R2, R2, R14.reuse ;  /* 0x0000000e02027220 */ /* 0x080fe20000400000 */
[----:B------:R-:W-:-:S03]  /*02d0*/  FMUL R14, R3, R14 ;  /* 0x0000000e030e7220 */ /* 0x000fc60000400000 */
[C-C-:B----4-:R-:W-:Y:S01]  /*02e0*/  FFMA R2, R8.reuse, R2, R11.reuse ;  /* 0x0000000208027223 */ /* 0x150fe2000000000b */
[----:B------:R-:W-:-:S04]  /*02f0*/  FFMA R14, R8, R14, R11 ;  /* 0x0000000e080e7223 */ /* 0x000fc8000000000b */
[----:B------:R-:W-:Y:S02]  /*0300*/  FSETP.GEU.AND P0, PT, R2, RZ, PT ;  /* 0x000000ff0200720b */ /* 0x000fe40003f0e000 */
[----:B------:R-:W-:Y:S02]  /*0310*/  FSETP.GEU.AND P1, PT, R14, RZ, PT ;  /* 0x000000ff0e00720b */ /* 0x000fe40003f2e000 */
[----:B------:R-:W-:Y:S02]  /*0320*/  FSEL R2, R2, RZ, P0 ;  /* 0x000000ff02027208 */ /* 0x000fe40000000000 */
[----:B------:R-:W-:-:S05]  /*0330*/  FSEL R3, R14, RZ, P1 ;  /* 0x000000ff0e037208 */ /* 0x000fca0000800000 */
[----:B------:R-:W-:Y:S01]  /*0340*/  STG.E.64 desc[UR4][R4.64], R2 ;  /* 0x0000000204007986 */ /* 0x000fe2000c101b04 */
[----:B------:R-:W-:Y:S05]  /*0350*/  EXIT ;  /* 0x000000000000794d */ /* 0x000fea0003800000 */
.L_x_0:
[----:B------:R-:W-:-:S00]  /*0360*/  BRA `(.L_x_0) ;  /* 0xfffffffc00fc7947 */ /* 0x000fc0000383ffff */
[----:B------:R-:W-:-:S00]  /*0370*/  NOP ;  /* 0x0000000000007918 */ /* 0x000fc00000000000 */
        /* <DEDUP_REMOVED lines=8> */
.L_x_1:


//--------------------- .nv.global.init           --------------------------
	.section	.nv.global.init,"aw",@progbits
.nv.global.init:
	.type		_$_str,@object
	.size		_$_str,(_$_str_$_2 - _$_str)
_$_str:
        /*0000*/ 	.byte	0x5f, 0x5f, 0x43, 0x55, 0x44, 0x41, 0x5f, 0x46, 0x54, 0x5a, 0x00
	.type		_$_str_$_2,@object
	.size		_$_str_$_2,(.L_1 - _$_str_$_2)
_$_str_$_2:
        /*000b*/ 	.byte	0x5f, 0x5f, 0x43, 0x55, 0x44, 0x41, 0x5f, 0x50, 0x52, 0x45, 0x43, 0x5f, 0x53, 0x51, 0x52, 0x54
        /*001b*/ 	.byte	0x00
.L_1:


//--------------------- .nv.constant0.triton_poi_fused__native_batch_norm_legit_no_training_relu_11 --------------------------
	.section	.nv.constant0.triton_poi_fused__native_batch_norm_legit_no_training_relu_11,"a",@progbits
	.sectionflags	@""
	.align	4
.nv.constant0.triton_poi_fused__native_batch_norm_legit_no_training_relu_11:
	.zero		580
